//
// Generated by NVIDIA NVVM Compiler
//
// Compiler Build ID: CL-36424714
// Cuda compilation tools, release 13.0, V13.0.88
// Based on NVVM 20.0.0
//

.version 9.0
.target sm_100
.address_size 64

	// .globl	_Z16kernel_shfl_downPi
.shared .align 4 .b8 _ZZ16block_reduce_sumiE4smem[128];

.visible .entry _Z16kernel_shfl_downPi(
	.param .u64 .ptr .align 1 _Z16kernel_shfl_downPi_param_0
)
{
	.reg .pred 	%p<2>;
	.reg .b32 	%r<3>;
	.reg .b64 	%rd<5>;

	ld.param.u64 	%rd1, [_Z16kernel_shfl_downPi_param_0];
	cvta.to.global.u64 	%rd2, %rd1;
	mov.u32 	%r1, %tid.x;
	shfl.sync.down.b32	%r2|%p1, %r1, 2, 31, -1;
	mul.wide.u32 	%rd3, %r1, 4;
	add.s64 	%rd4, %rd2, %rd3;
	st.global.u32 	[%rd4], %r2;
	ret;

}
	// .globl	_Z22kernel_warp_reduce_sumPi
.visible .entry _Z22kernel_warp_reduce_sumPi(
	.param .u64 .ptr .align 1 _Z22kernel_warp_reduce_sumPi_param_0
)
{
	.reg .pred 	%p<6>;
	.reg .b32 	%r<12>;
	.reg .b64 	%rd<5>;

	ld.param.u64 	%rd1, [_Z22kernel_warp_reduce_sumPi_param_0];
	mov.u32 	%r1, %tid.x;
	shfl.sync.down.b32	%r2|%p1, %r1, 16, 31, -1;
	add.s32 	%r3, %r2, %r1;
	shfl.sync.down.b32	%r4|%p2, %r3, 8, 31, -1;
	add.s32 	%r5, %r4, %r3;
	shfl.sync.down.b32	%r6|%p3, %r5, 4, 31, -1;
	add.s32 	%r7, %r6, %r5;
	shfl.sync.down.b32	%r8|%p4, %r7, 2, 31, -1;
	add.s32 	%r9, %r8, %r7;
	shfl.sync.down.b32	%r10|%p5, %r9, 1, 31, -1;
	add.s32 	%r11, %r10, %r9;
	cvta.to.global.u64 	%rd2, %rd1;
	mul.wide.u32 	%rd3, %r1, 4;
	add.s64 	%rd4, %rd2, %rd3;
	st.global.u32 	[%rd4], %r11;
	ret;

}
	// .globl	_Z26kernel_warp_reduce_xor_sumPi
.visible .entry _Z26kernel_warp_reduce_xor_sumPi(
	.param .u64 .ptr .align 1 _Z26kernel_warp_reduce_xor_sumPi_param_0
)
{
	.reg .pred 	%p<6>;
	.reg .b32 	%r<12>;
	.reg .b64 	%rd<5>;

	ld.param.u64 	%rd1, [_Z26kernel_warp_reduce_xor_sumPi_param_0];
	mov.u32 	%r1, %tid.x;
	shfl.sync.bfly.b32	%r2|%p1, %r1, 16, 31, -1;
	add.s32 	%r3, %r2, %r1;
	shfl.sync.bfly.b32	%r4|%p2, %r3, 8, 31, -1;
	add.s32 	%r5, %r4, %r3;
	shfl.sync.bfly.b32	%r6|%p3, %r5, 4, 31, -1;
	add.s32 	%r7, %r6, %r5;
	shfl.sync.bfly.b32	%r8|%p4, %r7, 2, 31, -1;
	add.s32 	%r9, %r8, %r7;
	shfl.sync.bfly.b32	%r10|%p5, %r9, 1, 31, -1;
	add.s32 	%r11, %r10, %r9;
	cvta.to.global.u64 	%rd2, %rd1;
	mul.wide.u32 	%rd3, %r1, 4;
	add.s64 	%rd4, %rd2, %rd3;
	st.global.u32 	[%rd4], %r11;
	ret;

}
	// .globl	_Z20device_reduce_kernelPKiPii
.visible .entry _Z20device_reduce_kernelPKiPii(
	.param .u64 .ptr .align 1 _Z20device_reduce_kernelPKiPii_param_0,
	.param .u64 .ptr .align 1 _Z20device_reduce_kernelPKiPii_param_1,
	.param .u32 _Z20device_reduce_kernelPKiPii_param_2
)
{
	.reg .pred 	%p<17>;
	.reg .b32 	%r<51>;
	.reg .b64 	%rd<9>;

	ld.param.u64 	%rd2, [_Z20device_reduce_kernelPKiPii_param_0];
	ld.param.u64 	%rd3, [_Z20device_reduce_kernelPKiPii_param_1];
	ld.param.u32 	%r16, [_Z20device_reduce_kernelPKiPii_param_2];
	mov.u32 	%r1, %ctaid.x;
	mov.u32 	%r2, %ntid.x;
	mov.u32 	%r3, %tid.x;
	mad.lo.s32 	%r47, %r1, %r2, %r3;
	setp.ge.s32 	%p1, %r47, %r16;
	mov.b32 	%r49, 0;
	@%p1 bra 	$L__BB3_3;
	mov.u32 	%r19, %nctaid.x;
	mul.lo.s32 	%r5, %r2, %r19;
	cvta.to.global.u64 	%rd1, %rd2;
	mov.b32 	%r49, 0;
$L__BB3_2:
	mul.wide.s32 	%rd4, %r47, 4;
	add.s64 	%rd5, %rd1, %rd4;
	ld.global.u32 	%r20, [%rd5];
	add.s32 	%r49, %r20, %r49;
	add.s32 	%r47, %r47, %r5;
	setp.lt.s32 	%p2, %r47, %r16;
	@%p2 bra 	$L__BB3_2;
$L__BB3_3:
	and.b32  	%r11, %r3, 31;
	shfl.sync.down.b32	%r21|%p3, %r49, 16, 31, -1;
	add.s32 	%r22, %r21, %r49;
	shfl.sync.down.b32	%r23|%p4, %r22, 8, 31, -1;
	add.s32 	%r24, %r23, %r22;
	shfl.sync.down.b32	%r25|%p5, %r24, 4, 31, -1;
	add.s32 	%r26, %r25, %r24;
	shfl.sync.down.b32	%r27|%p6, %r26, 2, 31, -1;
	add.s32 	%r28, %r27, %r26;
	shfl.sync.down.b32	%r29|%p7, %r28, 1, 31, -1;
	add.s32 	%r12, %r29, %r28;
	setp.ne.s32 	%p8, %r11, 0;
	@%p8 bra 	$L__BB3_5;
	shr.u32 	%r30, %r3, 3;
	mov.u32 	%r31, _ZZ16block_reduce_sumiE4smem;
	add.s32 	%r32, %r31, %r30;
	st.shared.u32 	[%r32], %r12;
$L__BB3_5:
	bar.sync 	0;
	shr.u32 	%r34, %r2, 5;
	setp.ge.u32 	%p9, %r3, %r34;
	mov.b32 	%r50, 0;
	@%p9 bra 	$L__BB3_7;
	shl.b32 	%r35, %r11, 2;
	mov.u32 	%r36, _ZZ16block_reduce_sumiE4smem;
	add.s32 	%r37, %r36, %r35;
	ld.shared.u32 	%r50, [%r37];
$L__BB3_7:
	setp.gt.u32 	%p10, %r3, 31;
	@%p10 bra 	$L__BB3_10;
	shfl.sync.down.b32	%r38|%p11, %r50, 16, 31, -1;
	add.s32 	%r39, %r38, %r50;
	shfl.sync.down.b32	%r40|%p12, %r39, 8, 31, -1;
	add.s32 	%r41, %r40, %r39;
	shfl.sync.down.b32	%r42|%p13, %r41, 4, 31, -1;
	add.s32 	%r43, %r42, %r41;
	shfl.sync.down.b32	%r44|%p14, %r43, 2, 31, -1;
	add.s32 	%r45, %r44, %r43;
	shfl.sync.down.b32	%r46|%p15, %r45, 1, 31, -1;
	add.s32 	%r15, %r46, %r45;
	setp.ne.s32 	%p16, %r3, 0;
	@%p16 bra 	$L__BB3_10;
	cvta.to.global.u64 	%rd6, %rd3;
	mul.wide.u32 	%rd7, %r1, 4;
	add.s64 	%rd8, %rd6, %rd7;
	st.global.u32 	[%rd8], %r15;
$L__BB3_10:
	ret;

}
	// .globl	_Z32device_reduce_warp_atomic_kernelPKiPii
.visible .entry _Z32device_reduce_warp_atomic_kernelPKiPii(
	.param .u64 .ptr .align 1 _Z32device_reduce_warp_atomic_kernelPKiPii_param_0,
	.param .u64 .ptr .align 1 _Z32device_reduce_warp_atomic_kernelPKiPii_param_1,
	.param .u32 _Z32device_reduce_warp_atomic_kernelPKiPii_param_2
)
{
	.reg .pred 	%p<9>;
	.reg .b32 	%r<31>;
	.reg .b64 	%rd<7>;

	ld.param.u64 	%rd2, [_Z32device_reduce_warp_atomic_kernelPKiPii_param_0];
	ld.param.u64 	%rd3, [_Z32device_reduce_warp_atomic_kernelPKiPii_param_1];
	ld.param.u32 	%r11, [_Z32device_reduce_warp_atomic_kernelPKiPii_param_2];
	mov.u32 	%r13, %ctaid.x;
	mov.u32 	%r1, %ntid.x;
	mov.u32 	%r2, %tid.x;
	mad.lo.s32 	%r28, %r13, %r1, %r2;
	setp.ge.s32 	%p1, %r28, %r11;
	mov.b32 	%r30, 0;
	@%p1 bra 	$L__BB4_3;
	mov.u32 	%r15, %nctaid.x;
	mul.lo.s32 	%r4, %r1, %r15;
	cvta.to.global.u64 	%rd1, %rd2;
	mov.b32 	%r30, 0;
$L__BB4_2:
	mul.wide.s32 	%rd4, %r28, 4;
	add.s64 	%rd5, %rd1, %rd4;
	ld.global.u32 	%r16, [%rd5];
	add.s32 	%r30, %r16, %r30;
	add.s32 	%r28, %r28, %r4;
	setp.lt.s32 	%p2, %r28, %r11;
	@%p2 bra 	$L__BB4_2;
$L__BB4_3:
	shfl.sync.down.b32	%r17|%p3, %r30, 16, 31, -1;
	add.s32 	%r18, %r17, %r30;
	shfl.sync.down.b32	%r19|%p4, %r18, 8, 31, -1;
	add.s32 	%r20, %r19, %r18;
	shfl.sync.down.b32	%r21|%p5, %r20, 4, 31, -1;
	add.s32 	%r22, %r21, %r20;
	shfl.sync.down.b32	%r23|%p6, %r22, 2, 31, -1;
	add.s32 	%r24, %r23, %r22;
	shfl.sync.down.b32	%r25|%p7, %r24, 1, 31, -1;
	add.s32 	%r10, %r25, %r24;
	and.b32  	%r26, %r2, 31;
	setp.ne.s32 	%p8, %r26, 0;
	@%p8 bra 	$L__BB4_5;
	cvta.to.global.u64 	%rd6, %rd3;
	atom.global.add.u32 	%r27, [%rd6], %r10;
$L__BB4_5:
	ret;

}
	// .globl	_Z33device_reduce_block_atomic_kernelPKiPii
.visible .entry _Z33device_reduce_block_atomic_kernelPKiPii(
	.param .u64 .ptr .align 1 _Z33device_reduce_block_atomic_kernelPKiPii_param_0,
	.param .u64 .ptr .align 1 _Z33device_reduce_block_atomic_kernelPKiPii_param_1,
	.param .u32 _Z33device_reduce_block_atomic_kernelPKiPii_param_2
)
{
	.reg .pred 	%p<17>;
	.reg .b32 	%r<52>;
	.reg .b64 	%rd<7>;

	ld.param.u64 	%rd2, [_Z33device_reduce_block_atomic_kernelPKiPii_param_0];
	ld.param.u64 	%rd3, [_Z33device_reduce_block_atomic_kernelPKiPii_param_1];
	ld.param.u32 	%r15, [_Z33device_reduce_block_atomic_kernelPKiPii_param_2];
	mov.u32 	%r17, %ctaid.x;
	mov.u32 	%r1, %ntid.x;
	mov.u32 	%r2, %tid.x;
	mad.lo.s32 	%r48, %r17, %r1, %r2;
	setp.ge.s32 	%p1, %r48, %r15;
	mov.b32 	%r50, 0;
	@%p1 bra 	$L__BB5_3;
	mov.u32 	%r19, %nctaid.x;
	mul.lo.s32 	%r4, %r1, %r19;
	cvta.to.global.u64 	%rd1, %rd2;
	mov.b32 	%r50, 0;
$L__BB5_2:
	mul.wide.s32 	%rd4, %r48, 4;
	add.s64 	%rd5, %rd1, %rd4;
	ld.global.u32 	%r20, [%rd5];
	add.s32 	%r50, %r20, %r50;
	add.s32 	%r48, %r48, %r4;
	setp.lt.s32 	%p2, %r48, %r15;
	@%p2 bra 	$L__BB5_2;
$L__BB5_3:
	and.b32  	%r10, %r2, 31;
	shfl.sync.down.b32	%r21|%p3, %r50, 16, 31, -1;
	add.s32 	%r22, %r21, %r50;
	shfl.sync.down.b32	%r23|%p4, %r22, 8, 31, -1;
	add.s32 	%r24, %r23, %r22;
	shfl.sync.down.b32	%r25|%p5, %r24, 4, 31, -1;
	add.s32 	%r26, %r25, %r24;
	shfl.sync.down.b32	%r27|%p6, %r26, 2, 31, -1;
	add.s32 	%r28, %r27, %r26;
	shfl.sync.down.b32	%r29|%p7, %r28, 1, 31, -1;
	add.s32 	%r11, %r29, %r28;
	setp.ne.s32 	%p8, %r10, 0;
	@%p8 bra 	$L__BB5_5;
	shr.u32 	%r30, %r2, 3;
	mov.u32 	%r31, _ZZ16block_reduce_sumiE4smem;
	add.s32 	%r32, %r31, %r30;
	st.shared.u32 	[%r32], %r11;
$L__BB5_5:
	bar.sync 	0;
	shr.u32 	%r34, %r1, 5;
	setp.ge.u32 	%p9, %r2, %r34;
	mov.b32 	%r51, 0;
	@%p9 bra 	$L__BB5_7;
	shl.b32 	%r35, %r10, 2;
	mov.u32 	%r36, _ZZ16block_reduce_sumiE4smem;
	add.s32 	%r37, %r36, %r35;
	ld.shared.u32 	%r51, [%r37];
$L__BB5_7:
	setp.gt.u32 	%p10, %r2, 31;
	@%p10 bra 	$L__BB5_10;
	shfl.sync.down.b32	%r38|%p11, %r51, 16, 31, -1;
	add.s32 	%r39, %r38, %r51;
	shfl.sync.down.b32	%r40|%p12, %r39, 8, 31, -1;
	add.s32 	%r41, %r40, %r39;
	shfl.sync.down.b32	%r42|%p13, %r41, 4, 31, -1;
	add.s32 	%r43, %r42, %r41;
	shfl.sync.down.b32	%r44|%p14, %r43, 2, 31, -1;
	add.s32 	%r45, %r44, %r43;
	shfl.sync.down.b32	%r46|%p15, %r45, 1, 31, -1;
	add.s32 	%r14, %r46, %r45;
	setp.ne.s32 	%p16, %r2, 0;
	@%p16 bra 	$L__BB5_10;
	cvta.to.global.u64 	%rd6, %rd3;
	atom.global.add.u32 	%r47, [%rd6], %r14;
$L__BB5_10:
	ret;

}


// ===== COMPILED SASS (sm_100) =====

	.target	sm_100

	.elftype	@"ET_EXEC"


//--------------------- .note.nv.tkinfo           --------------------------
	.section	.note.nv.tkinfo,"",@"SHT_NOTE"
	.sectionflags	@"SHF_NOTE_NV_TKINFO"
	.tkinfo
        /*0018*/ 	.word	0x00000002
        /*0030*/ 	.string	""
        /*0030*/ 	.string	"ptxas"
        /*0030*/ 	.string	"Cuda compilation tools, release 13.0, V13.0.88"
        /*0030*/ 	.string	"Build cuda_13.0.r13.0/compiler.36424714_0"
        /*0030*/ 	.string	"-arch sm_100 -m 64 "



//--------------------- .note.nv.cuinfo           --------------------------
	.section	.note.nv.cuinfo,"",@"SHT_NOTE"
	.sectionflags	@"SHF_NOTE_NV_CUINFO"
        /*0018*/ 	.short	0x0002
        /*001a*/ 	.short	0x0064
        /*001c*/ 	.short	0x0082
	.zero		2


//--------------------- .nv.info                  --------------------------
	.section	.nv.info,"",@"SHT_CUDA_INFO"
	.align	4


	//----- nvinfo : EIATTR_REGCOUNT
	.align		4
        /*0000*/ 	.byte	0x04, 0x2f
        /*0002*/ 	.short	(.L_1 - .L_0)
	.align		4
.L_0:
        /*0004*/ 	.word	index@(_Z16kernel_shfl_downPi)
        /*0008*/ 	.word	0x0000000a


	//----- nvinfo : EIATTR_FRAME_SIZE
	.align		4
.L_1:
        /*000c*/ 	.byte	0x04, 0x11
        /*000e*/ 	.short	(.L_3 - .L_2)
	.align		4
.L_2:
        /*0010*/ 	.word	index@(_Z16kernel_shfl_downPi)
        /*0014*/ 	.word	0x00000000


	//----- nvinfo : EIATTR_REGCOUNT
	.align		4
.L_3:
        /*0018*/ 	.byte	0x04, 0x2f
        /*001a*/ 	.short	(.L_5 - .L_4)
	.align		4
.L_4:
        /*001c*/ 	.word	index@(_Z22kernel_warp_reduce_sumPi)
        /*0020*/ 	.word	0x0000000c


	//----- nvinfo : EIATTR_FRAME_SIZE
	.align		4
.L_5:
        /*0024*/ 	.byte	0x04, 0x11
        /*0026*/ 	.short	(.L_7 - .L_6)
	.align		4
.L_6:
        /*0028*/ 	.word	index@(_Z22kernel_warp_reduce_sumPi)
        /*002c*/ 	.word	0x00000000


	//----- nvinfo : EIATTR_REGCOUNT
	.align		4
.L_7:
        /*0030*/ 	.byte	0x04, 0x2f
        /*0032*/ 	.short	(.L_9 - .L_8)
	.align		4
.L_8:
        /*0034*/ 	.word	index@(_Z26kernel_warp_reduce_xor_sumPi)
        /*0038*/ 	.word	0x0000000c


	//----- nvinfo : EIATTR_FRAME_SIZE
	.align		4
.L_9:
        /*003c*/ 	.byte	0x04, 0x11
        /*003e*/ 	.short	(.L_11 - .L_10)
	.align		4
.L_10:
        /*0040*/ 	.word	index@(_Z26kernel_warp_reduce_xor_sumPi)
        /*0044*/ 	.word	0x00000000


	//----- nvinfo : EIATTR_REGCOUNT
	.align		4
.L_11:
        /*0048*/ 	.byte	0x04, 0x2f
        /*004a*/ 	.short	(.L_13 - .L_12)
	.align		4
.L_12:
        /*004c*/ 	.word	index@(_Z20device_reduce_kernelPKiPii)
        /*0050*/ 	.word	0x0000000e


	//----- nvinfo : EIATTR_FRAME_SIZE
	.align		4
.L_13:
        /*0054*/ 	.byte	0x04, 0x11
        /*0056*/ 	.short	(.L_15 - .L_14)
	.align		4
.L_14:
        /*0058*/ 	.word	index@(_Z20device_reduce_kernelPKiPii)
        /*005c*/ 	.word	0x00000000


	//----- nvinfo : EIATTR_REGCOUNT
	.align		4
.L_15:
        /*0060*/ 	.byte	0x04, 0x2f
        /*0062*/ 	.short	(.L_17 - .L_16)
	.align		4
.L_16:
        /*0064*/ 	.word	index@(_Z32device_reduce_warp_atomic_kernelPKiPii)
        /*0068*/ 	.word	0x0000000b


	//----- nvinfo : EIATTR_FRAME_SIZE
	.align		4
.L_17:
        /*006c*/ 	.byte	0x04, 0x11
        /*006e*/ 	.short	(.L_19 - .L_18)
	.align		4
.L_18:
        /*0070*/ 	.word	index@(_Z32device_reduce_warp_atomic_kernelPKiPii)
        /*0074*/ 	.word	0x00000000


	//----- nvinfo : EIATTR_REGCOUNT
	.align		4
.L_19:
        /*0078*/ 	.byte	0x04, 0x2f
        /*007a*/ 	.short	(.L_21 - .L_20)
	.align		4
.L_20:
        /*007c*/ 	.word	index@(_Z33device_reduce_block_atomic_kernelPKiPii)
        /*0080*/ 	.word	0x0000000c


	//----- nvinfo : EIATTR_FRAME_SIZE
	.align		4
.L_21:
        /*0084*/ 	.byte	0x04, 0x11
        /*0086*/ 	.short	(.L_23 - .L_22)
	.align		4
.L_22:
        /*0088*/ 	.word	index@(_Z33device_reduce_block_atomic_kernelPKiPii)
        /*008c*/ 	.word	0x00000000


	//----- nvinfo : EIATTR_MIN_STACK_SIZE
	.align		4
.L_23:
        /*0090*/ 	.byte	0x04, 0x12
        /*0092*/ 	.short	(.L_25 - .L_24)
	.align		4
.L_24:
        /*0094*/ 	.word	index@(_Z33device_reduce_block_atomic_kernelPKiPii)
        /*0098*/ 	.word	0x00000000


	//----- nvinfo : EIATTR_MIN_STACK_SIZE
	.align		4
.L_25:
        /*009c*/ 	.byte	0x04, 0x12
        /*009e*/ 	.short	(.L_27 - .L_26)
	.align		4
.L_26:
        /*00a0*/ 	.word	index@(_Z32device_reduce_warp_atomic_kernelPKiPii)
        /*00a4*/ 	.word	0x00000000


	//----- nvinfo : EIATTR_MIN_STACK_SIZE
	.align		4
.L_27:
        /*00a8*/ 	.byte	0x04, 0x12
        /*00aa*/ 	.short	(.L_29 - .L_28)
	.align		4
.L_28:
        /*00ac*/ 	.word	index@(_Z20device_reduce_kernelPKiPii)
        /*00b0*/ 	.word	0x00000000


	//----- nvinfo : EIATTR_MIN_STACK_SIZE
	.align		4
.L_29:
        /*00b4*/ 	.byte	0x04, 0x12
        /*00b6*/ 	.short	(.L_31 - .L_30)
	.align		4
.L_30:
        /*00b8*/ 	.word	index@(_Z26kernel_warp_reduce_xor_sumPi)
        /*00bc*/ 	.word	0x00000000


	//----- nvinfo : EIATTR_MIN_STACK_SIZE
	.align		4
.L_31:
        /*00c0*/ 	.byte	0x04, 0x12
        /*00c2*/ 	.short	(.L_33 - .L_32)
	.align		4
.L_32:
        /*00c4*/ 	.word	index@(_Z22kernel_warp_reduce_sumPi)
        /*00c8*/ 	.word	0x00000000


	//----- nvinfo : EIATTR_MIN_STACK_SIZE
	.align		4
.L_33:
        /*00cc*/ 	.byte	0x04, 0x12
        /*00ce*/ 	.short	(.L_35 - .L_34)
	.align		4
.L_34:
        /*00d0*/ 	.word	index@(_Z16kernel_shfl_downPi)
        /*00d4*/ 	.word	0x00000000
.L_35:


//--------------------- .nv.compat                --------------------------
	.section	.nv.compat,"",@"SHT_CUDA_COMPAT_INFO"
	.align	4
        /*0000*/ 	.byte	0x02, 0x09, 0x00, 0x00, 0x02, 0x02, 0x01, 0x00, 0x02, 0x05, 0x05, 0x00, 0x03, 0x07, 0x01, 0x01
        /*0010*/ 	.byte	0x02, 0x03, 0x00, 0x00, 0x02, 0x06, 0x01, 0x00, 0x04, 0x0b, 0x08, 0x00, 0x09, 0x00, 0x00, 0x00
        /*0020*/ 	.byte	0x00, 0x00, 0x00, 0x00


//--------------------- .nv.info._Z33device_reduce_block_atomic_kernelPKiPii --------------------------
	.section	.nv.info._Z33device_reduce_block_atomic_kernelPKiPii,"",@"SHT_CUDA_INFO"
	.sectionflags	@""
	.align	4


	//----- nvinfo : EIATTR_CUDA_API_VERSION
	.align		4
        /*0000*/ 	.byte	0x04, 0x37
        /*0002*/ 	.short	(.L_37 - .L_36)
.L_36:
        /*0004*/ 	.word	0x00000082


	//----- nvinfo : EIATTR_KPARAM_INFO
	.align		4
.L_37:
        /*0008*/ 	.byte	0x04, 0x17
        /*000a*/ 	.short	(.L_39 - .L_38)
.L_38:
        /*000c*/ 	.word	0x00000000
        /*0010*/ 	.short	0x0002
        /*0012*/ 	.short	0x0010
        /*0014*/ 	.byte	0x00, 0xf0, 0x11, 0x00


	//----- nvinfo : EIATTR_KPARAM_INFO
	.align		4
.L_39:
        /*0018*/ 	.byte	0x04, 0x17
        /*001a*/ 	.short	(.L_41 - .L_40)
.L_40:
        /*001c*/ 	.word	0x00000000
        /*0020*/ 	.short	0x0001
        /*0022*/ 	.short	0x0008
        /*0024*/ 	.byte	0x00, 0xf5, 0x21, 0x00


	//----- nvinfo : EIATTR_KPARAM_INFO
	.align		4
.L_41:
        /*0028*/ 	.byte	0x04, 0x17
        /*002a*/ 	.short	(.L_43 - .L_42)
.L_42:
        /*002c*/ 	.word	0x00000000
        /*0030*/ 	.short	0x0000
        /*0032*/ 	.short	0x0000
        /*0034*/ 	.byte	0x00, 0xf5, 0x21, 0x00


	//----- nvinfo : EIATTR_SPARSE_MMA_MASK
	.align		4
.L_43:
        /*0038*/ 	.byte	0x03, 0x50
        /*003a*/ 	.short	0x0000


	//----- nvinfo : EIATTR_MAXREG_COUNT
	.align		4
        /*003c*/ 	.byte	0x03, 0x1b
        /*003e*/ 	.short	0x00ff


	//----- nvinfo : EIATTR_NUM_BARRIERS
	.align		4
        /*0040*/ 	.byte	0x02, 0x4c
        /*0042*/ 	.byte	0x01
	.zero		1


	//----- nvinfo : EIATTR_MERCURY_ISA_VERSION
	.align		4
        /*0044*/ 	.byte	0x03, 0x5f
        /*0046*/ 	.short	0x0101


	//----- nvinfo : EIATTR_COOP_GROUP_MASK_REGIDS
	.align		4
        /*0048*/ 	.byte	0x04, 0x29
        /*004a*/ 	.short	(.L_45 - .L_44)


	//   ....[0]....
.L_44:
        /*004c*/ 	.word	0xffffffff


	//   ....[1]....
        /*0050*/ 	.word	0xffffffff


	//   ....[2]....
        /*0054*/ 	.word	0xffffffff


	//   ....[3]....
        /*0058*/ 	.word	0xffffffff


	//   ....[4]....
        /*005c*/ 	.word	0xffffffff


	//   ....[5]....
        /*0060*/ 	.word	0xffffffff


	//   ....[6]....
        /*0064*/ 	.word	0xffffffff


	//   ....[7]....
        /*0068*/ 	.word	0xffffffff


	//   ....[8]....
        /*006c*/ 	.word	0xffffffff


	//   ....[9]....
        /*0070*/ 	.word	0xffffffff


	//----- nvinfo : EIATTR_COOP_GROUP_INSTR_OFFSETS
	.align		4
.L_45:
        /*0074*/ 	.byte	0x04, 0x28
        /*0076*/ 	.short	(.L_47 - .L_46)


	//   ....[0]....
.L_46:
        /*0078*/ 	.word	0x00000170


	//   ....[1]....
        /*007c*/ 	.word	0x000001c0


	//   ....[2]....
        /*0080*/ 	.word	0x000001f0


	//   ....[3]....
        /*0084*/ 	.word	0x00000240


	//   ....[4]....
        /*0088*/ 	.word	0x00000290


	//   ....[5]....
        /*008c*/ 	.word	0x00000320


	//   ....[6]....
        /*0090*/ 	.word	0x00000350


	//   ....[7]....
        /*0094*/ 	.word	0x00000370


	//   ....[8]....
        /*0098*/ 	.word	0x00000390


	//   ....[9]....
        /*009c*/ 	.word	0x000003b0


	//----- nvinfo : EIATTR_VRC_CTA_INIT_COUNT
	.align		4
.L_47:
        /*00a0*/ 	.byte	0x02, 0x4a
	.zero		1
	.zero		1


	//----- nvinfo : EIATTR_EXIT_INSTR_OFFSETS
	.align		4
        /*00a4*/ 	.byte	0x04, 0x1c
        /*00a6*/ 	.short	(.L_49 - .L_48)


	//   ....[0]....
.L_48:
        /*00a8*/ 	.word	0x00000310


	//   ....[1]....
        /*00ac*/ 	.word	0x000003c0


	//   ....[2]....
        /*00b0*/ 	.word	0x00000400


	//----- nvinfo : EIATTR_CRS_STACK_SIZE
	.align		4
.L_49:
        /*00b4*/ 	.byte	0x04, 0x1e
        /*00b6*/ 	.short	(.L_51 - .L_50)
.L_50:
        /*00b8*/ 	.word	0x00000000


	//----- nvinfo : EIATTR_CBANK_PARAM_SIZE
	.align		4
.L_51:
        /*00bc*/ 	.byte	0x03, 0x19
        /*00be*/ 	.short	0x0014


	//----- nvinfo : EIATTR_PARAM_CBANK
	.align		4
        /*00c0*/ 	.byte	0x04, 0x0a
        /*00c2*/ 	.short	(.L_53 - .L_52)
	.align		4
.L_52:
        /*00c4*/ 	.word	index@(.nv.constant0._Z33device_reduce_block_atomic_kernelPKiPii)
        /*00c8*/ 	.short	0x0380
        /*00ca*/ 	.short	0x0014


	//----- nvinfo : EIATTR_SW_WAR
	.align		4
.L_53:
        /*00cc*/ 	.byte	0x04, 0x36
        /*00ce*/ 	.short	(.L_55 - .L_54)
.L_54:
        /*00d0*/ 	.word	0x00000008
.L_55:


//--------------------- .nv.info._Z32device_reduce_warp_atomic_kernelPKiPii --------------------------
	.section	.nv.info._Z32device_reduce_warp_atomic_kernelPKiPii,"",@"SHT_CUDA_INFO"
	.sectionflags	@""
	.align	4


	//----- nvinfo : EIATTR_CUDA_API_VERSION
	.align		4
        /*0000*/ 	.byte	0x04, 0x37
        /*0002*/ 	.short	(.L_57 - .L_56)
.L_56:
        /*0004*/ 	.word	0x00000082


	//----- nvinfo : EIATTR_KPARAM_INFO
	.align		4
.L_57:
        /*0008*/ 	.byte	0x04, 0x17
        /*000a*/ 	.short	(.L_59 - .L_58)
.L_58:
        /*000c*/ 	.word	0x00000000
        /*0010*/ 	.short	0x0002
        /*0012*/ 	.short	0x0010
        /*0014*/ 	.byte	0x00, 0xf0, 0x11, 0x00


	//----- nvinfo : EIATTR_KPARAM_INFO
	.align		4
.L_59:
        /*0018*/ 	.byte	0x04, 0x17
        /*001a*/ 	.short	(.L_61 - .L_60)
.L_60:
        /*001c*/ 	.word	0x00000000
        /*0020*/ 	.short	0x0001
        /*0022*/ 	.short	0x0008
        /*0024*/ 	.byte	0x00, 0xf5, 0x21, 0x00


	//----- nvinfo : EIATTR_KPARAM_INFO
	.align		4
.L_61:
        /*0028*/ 	.byte	0x04, 0x17
        /*002a*/ 	.short	(.L_63 - .L_62)
.L_62:
        /*002c*/ 	.word	0x00000000
        /*0030*/ 	.short	0x0000
        /*0032*/ 	.short	0x0000
        /*0034*/ 	.byte	0x00, 0xf5, 0x21, 0x00


	//----- nvinfo : EIATTR_SPARSE_MMA_MASK
	.align		4
.L_63:
        /*0038*/ 	.byte	0x03, 0x50
        /*003a*/ 	.short	0x0000


	//----- nvinfo : EIATTR_MAXREG_COUNT
	.align		4
        /*003c*/ 	.byte	0x03, 0x1b
        /*003e*/ 	.short	0x00ff


	//----- nvinfo : EIATTR_MERCURY_ISA_VERSION
	.align		4
        /*0040*/ 	.byte	0x03, 0x5f
        /*0042*/ 	.short	0x0101


	//----- nvinfo : EIATTR_INT_WARP_WIDE_INSTR_OFFSETS
	.align		4
        /*0044*/ 	.byte	0x04, 0x31
        /*0046*/ 	.short	(.L_65 - .L_64)


	//   ....[0]....
.L_64:
        /*0048*/ 	.word	0x00000230


	//   ....[1]....
        /*004c*/ 	.word	0x00000260


	//----- nvinfo : EIATTR_COOP_GROUP_MASK_REGIDS
	.align		4
.L_65:
        /*0050*/ 	.byte	0x04, 0x29
        /*0052*/ 	.short	(.L_67 - .L_66)


	//   ....[0]....
.L_66:
        /*0054*/ 	.word	0xffffffff


	//   ....[1]....
        /*0058*/ 	.word	0xffffffff


	//   ....[2]....
        /*005c*/ 	.word	0xffffffff


	//   ....[3]....
        /*0060*/ 	.word	0xffffffff


	//   ....[4]....
        /*0064*/ 	.word	0xffffffff


	//----- nvinfo : EIATTR_COOP_GROUP_INSTR_OFFSETS
	.align		4
.L_67:
        /*0068*/ 	.byte	0x04, 0x28
        /*006a*/ 	.short	(.L_69 - .L_68)


	//   ....[0]....
.L_68:
        /*006c*/ 	.word	0x00000160


	//   ....[1]....
        /*0070*/ 	.word	0x00000190


	//   ....[2]....
        /*0074*/ 	.word	0x000001b0


	//   ....[3]....
        /*0078*/ 	.word	0x000001d0


	//   ....[4]....
        /*007c*/ 	.word	0x000001f0


	//----- nvinfo : EIATTR_VRC_CTA_INIT_COUNT
	.align		4
.L_69:
        /*0080*/ 	.byte	0x02, 0x4a
	.zero		1
	.zero		1


	//----- nvinfo : EIATTR_EXIT_INSTR_OFFSETS
	.align		4
        /*0084*/ 	.byte	0x04, 0x1c
        /*0086*/ 	.short	(.L_71 - .L_70)


	//   ....[0]....
.L_70:
        /*0088*/ 	.word	0x00000200


	//   ....[1]....
        /*008c*/ 	.word	0x000002a0


	//----- nvinfo : EIATTR_CRS_STACK_SIZE
	.align		4
.L_71:
        /*0090*/ 	.byte	0x04, 0x1e
        /*0092*/ 	.short	(.L_73 - .L_72)
.L_72:
        /*0094*/ 	.word	0x00000000


	//----- nvinfo : EIATTR_CBANK_PARAM_SIZE
	.align		4
.L_73:
        /*0098*/ 	.byte	0x03, 0x19
        /*009a*/ 	.short	0x0014


	//----- nvinfo : EIATTR_PARAM_CBANK
	.align		4
        /*009c*/ 	.byte	0x04, 0x0a
        /*009e*/ 	.short	(.L_75 - .L_74)
	.align		4
.L_74:
        /*00a0*/ 	.word	index@(.nv.constant0._Z32device_reduce_warp_atomic_kernelPKiPii)
        /*00a4*/ 	.short	0x0380
        /*00a6*/ 	.short	0x0014


	//----- nvinfo : EIATTR_SW_WAR
	.align		4
.L_75:
        /*00a8*/ 	.byte	0x04, 0x36
        /*00aa*/ 	.short	(.L_77 - .L_76)
.L_76:
        /*00ac*/ 	.word	0x00000008
.L_77:


//--------------------- .nv.info._Z20device_reduce_kernelPKiPii --------------------------
	.section	.nv.info._Z20device_reduce_kernelPKiPii,"",@"SHT_CUDA_INFO"
	.sectionflags	@""
	.align	4


	//----- nvinfo : EIATTR_CUDA_API_VERSION
	.align		4
        /*0000*/ 	.byte	0x04, 0x37
        /*0002*/ 	.short	(.L_79 - .L_78)
.L_78:
        /*0004*/ 	.word	0x00000082


	//----- nvinfo : EIATTR_KPARAM_INFO
	.align		4
.L_79:
        /*0008*/ 	.byte	0x04, 0x17
        /*000a*/ 	.short	(.L_81 - .L_80)
.L_80:
        /*000c*/ 	.word	0x00000000
        /*0010*/ 	.short	0x0002
        /*0012*/ 	.short	0x0010
        /*0014*/ 	.byte	0x00, 0xf0, 0x11, 0x00


	//----- nvinfo : EIATTR_KPARAM_INFO
	.align		4
.L_81:
        /*0018*/ 	.byte	0x04, 0x17
        /*001a*/ 	.short	(.L_83 - .L_82)
.L_82:
        /*001c*/ 	.word	0x00000000
        /*0020*/ 	.short	0x0001
        /*0022*/ 	.short	0x0008
        /*0024*/ 	.byte	0x00, 0xf5, 0x21, 0x00


	//----- nvinfo : EIATTR_KPARAM_INFO
	.align		4
.L_83:
        /*0028*/ 	.byte	0x04, 0x17
        /*002a*/ 	.short	(.L_85 - .L_84)
.L_84:
        /*002c*/ 	.word	0x00000000
        /*0030*/ 	.short	0x0000
        /*0032*/ 	.short	0x0000
        /*0034*/ 	.byte	0x00, 0xf5, 0x21, 0x00


	//----- nvinfo : EIATTR_SPARSE_MMA_MASK
	.align		4
.L_85:
        /*0038*/ 	.byte	0x03, 0x50
        /*003a*/ 	.short	0x0000


	//----- nvinfo : EIATTR_MAXREG_COUNT
	.align		4
        /*003c*/ 	.byte	0x03, 0x1b
        /*003e*/ 	.short	0x00ff


	//----- nvinfo : EIATTR_NUM_BARRIERS
	.align		4
        /*0040*/ 	.byte	0x02, 0x4c
        /*0042*/ 	.byte	0x01
	.zero		1


	//----- nvinfo : EIATTR_MERCURY_ISA_VERSION
	.align		4
        /*0044*/ 	.byte	0x03, 0x5f
        /*0046*/ 	.short	0x0101


	//----- nvinfo : EIATTR_COOP_GROUP_MASK_REGIDS
	.align		4
        /*0048*/ 	.byte	0x04, 0x29
        /*004a*/ 	.short	(.L_87 - .L_86)


	//   ....[0]....
.L_86:
        /*004c*/ 	.word	0xffffffff


	//   ....[1]....
        /*0050*/ 	.word	0xffffffff


	//   ....[2]....
        /*0054*/ 	.word	0xffffffff


	//   ....[3]....
        /*0058*/ 	.word	0xffffffff


	//   ....[4]....
        /*005c*/ 	.word	0xffffffff


	//   ....[5]....
        /*0060*/ 	.word	0xffffffff


	//   ....[6]....
        /*0064*/ 	.word	0xffffffff


	//   ....[7]....
        /*0068*/ 	.word	0xffffffff


	//   ....[8]....
        /*006c*/ 	.word	0xffffffff


	//   ....[9]....
        /*0070*/ 	.word	0xffffffff


	//----- nvinfo : EIATTR_COOP_GROUP_INSTR_OFFSETS
	.align		4
.L_87:
        /*0074*/ 	.byte	0x04, 0x28
        /*0076*/ 	.short	(.L_89 - .L_88)


	//   ....[0]....
.L_88:
        /*0078*/ 	.word	0x00000160


	//   ....[1]....
        /*007c*/ 	.word	0x000001b0


	//   ....[2]....
        /*0080*/ 	.word	0x000001e0


	//   ....[3]....
        /*0084*/ 	.word	0x00000230


	//   ....[4]....
        /*0088*/ 	.word	0x000002a0


	//   ....[5]....
        /*008c*/ 	.word	0x00000310


	//   ....[6]....
        /*0090*/ 	.word	0x00000340


	//   ....[7]....
        /*0094*/ 	.word	0x00000360


	//   ....[8]....
        /*0098*/ 	.word	0x00000380


	//   ....[9]....
        /*009c*/ 	.word	0x000003a0


	//----- nvinfo : EIATTR_VRC_CTA_INIT_COUNT
	.align		4
.L_89:
        /*00a0*/ 	.byte	0x02, 0x4a
	.zero		1
	.zero		1


	//----- nvinfo : EIATTR_EXIT_INSTR_OFFSETS
	.align		4
        /*00a4*/ 	.byte	0x04, 0x1c
        /*00a6*/ 	.short	(.L_91 - .L_90)


	//   ....[0]....
.L_90:
        /*00a8*/ 	.word	0x00000300


	//   ....[1]....
        /*00ac*/ 	.word	0x000003b0


	//   ....[2]....
        /*00b0*/ 	.word	0x00000400


	//----- nvinfo : EIATTR_CRS_STACK_SIZE
	.align		4
.L_91:
        /*00b4*/ 	.byte	0x04, 0x1e
        /*00b6*/ 	.short	(.L_93 - .L_92)
.L_92:
        /*00b8*/ 	.word	0x00000000


	//----- nvinfo : EIATTR_CBANK_PARAM_SIZE
	.align		4
.L_93:
        /*00bc*/ 	.byte	0x03, 0x19
        /*00be*/ 	.short	0x0014


	//----- nvinfo : EIATTR_PARAM_CBANK
	.align		4
        /*00c0*/ 	.byte	0x04, 0x0a
        /*00c2*/ 	.short	(.L_95 - .L_94)
	.align		4
.L_94:
        /*00c4*/ 	.word	index@(.nv.constant0._Z20device_reduce_kernelPKiPii)
        /*00c8*/ 	.short	0x0380
        /*00ca*/ 	.short	0x0014


	//----- nvinfo : EIATTR_SW_WAR
	.align		4
.L_95:
        /*00cc*/ 	.byte	0x04, 0x36
        /*00ce*/ 	.short	(.L_97 - .L_96)
.L_96:
        /*00d0*/ 	.word	0x00000008
.L_97:


//--------------------- .nv.info._Z26kernel_warp_reduce_xor_sumPi --------------------------
	.section	.nv.info._Z26kernel_warp_reduce_xor_sumPi,"",@"SHT_CUDA_INFO"
	.sectionflags	@""
	.align	4


	//----- nvinfo : EIATTR_CUDA_API_VERSION
	.align		4
        /*0000*/ 	.byte	0x04, 0x37
        /*0002*/ 	.short	(.L_99 - .L_98)
.L_98:
        /*0004*/ 	.word	0x00000082


	//----- nvinfo : EIATTR_KPARAM_INFO
	.align		4
.L_99:
        /*0008*/ 	.byte	0x04, 0x17
        /*000a*/ 	.short	(.L_101 - .L_100)
.L_100:
        /*000c*/ 	.word	0x00000000
        /*0010*/ 	.short	0x0000
        /*0012*/ 	.short	0x0000
        /*0014*/ 	.byte	0x00, 0xf5, 0x21, 0x00


	//----- nvinfo : EIATTR_SPARSE_MMA_MASK
	.align		4
.L_101:
        /*0018*/ 	.byte	0x03, 0x50
        /*001a*/ 	.short	0x0000


	//----- nvinfo : EIATTR_MAXREG_COUNT
	.align		4
        /*001c*/ 	.byte	0x03, 0x1b
        /*001e*/ 	.short	0x00ff


	//----- nvinfo : EIATTR_MERCURY_ISA_VERSION
	.align		4
        /*0020*/ 	.byte	0x03, 0x5f
        /*0022*/ 	.short	0x0101


	//----- nvinfo : EIATTR_COOP_GROUP_MASK_REGIDS
	.align		4
        /*0024*/ 	.byte	0x04, 0x29
        /*0026*/ 	.short	(.L_103 - .L_102)


	//   ....[0]....
.L_102:
        /*0028*/ 	.word	0xffffffff


	//   ....[1]....
        /*002c*/ 	.word	0xffffffff


	//   ....[2]....
        /*0030*/ 	.word	0xffffffff


	//   ....[3]....
        /*0034*/ 	.word	0xffffffff


	//   ....[4]....
        /*0038*/ 	.word	0xffffffff


	//----- nvinfo : EIATTR_COOP_GROUP_INSTR_OFFSETS
	.align		4
.L_103:
        /*003c*/ 	.byte	0x04, 0x28
        /*003e*/ 	.short	(.L_105 - .L_104)


	//   ....[0]....
.L_104:
        /*0040*/ 	.word	0x00000030


	//   ....[1]....
        /*0044*/ 	.word	0x00000050


	//   ....[2]....
        /*0048*/ 	.word	0x00000070


	//   ....[3]....
        /*004c*/ 	.word	0x00000090


	//   ....[4]....
        /*0050*/ 	.word	0x000000c0


	//----- nvinfo : EIATTR_VRC_CTA_INIT_COUNT
	.align		4
.L_105:
        /*0054*/ 	.byte	0x02, 0x4a
	.zero		1
	.zero		1


	//----- nvinfo : EIATTR_EXIT_INSTR_OFFSETS
	.align		4
        /*0058*/ 	.byte	0x04, 0x1c
        /*005a*/ 	.short	(.L_107 - .L_106)


	//   ....[0]....
.L_106:
        /*005c*/ 	.word	0x00000100


	//----- nvinfo : EIATTR_CBANK_PARAM_SIZE
	.align		4
.L_107:
        /*0060*/ 	.byte	0x03, 0x19
        /*0062*/ 	.short	0x0008


	//----- nvinfo : EIATTR_PARAM_CBANK
	.align		4
        /*0064*/ 	.byte	0x04, 0x0a
        /*0066*/ 	.short	(.L_109 - .L_108)
	.align		4
.L_108:
        /*0068*/ 	.word	index@(.nv.constant0._Z26kernel_warp_reduce_xor_sumPi)
        /*006c*/ 	.short	0x0380
        /*006e*/ 	.short	0x0008


	//----- nvinfo : EIATTR_SW_WAR
	.align		4
.L_109:
        /*0070*/ 	.byte	0x04, 0x36
        /*0072*/ 	.short	(.L_111 - .L_110)
.L_110:
        /*0074*/ 	.word	0x00000008
.L_111:


//--------------------- .nv.info._Z22kernel_warp_reduce_sumPi --------------------------
	.section	.nv.info._Z22kernel_warp_reduce_sumPi,"",@"SHT_CUDA_INFO"
	.sectionflags	@""
	.align	4


	//----- nvinfo : EIATTR_CUDA_API_VERSION
	.align		4
        /*0000*/ 	.byte	0x04, 0x37
        /*0002*/ 	.short	(.L_113 - .L_112)
.L_112:
        /*0004*/ 	.word	0x00000082


	//----- nvinfo : EIATTR_KPARAM_INFO
	.align		4
.L_113:
        /*0008*/ 	.byte	0x04, 0x17
        /*000a*/ 	.short	(.L_115 - .L_114)
.L_114:
        /*000c*/ 	.word	0x00000000
        /*0010*/ 	.short	0x0000
        /*0012*/ 	.short	0x0000
        /*0014*/ 	.byte	0x00, 0xf5, 0x21, 0x00


	//----- nvinfo : EIATTR_SPARSE_MMA_MASK
	.align		4
.L_115:
        /*0018*/ 	.byte	0x03, 0x50
        /*001a*/ 	.short	0x0000


	//----- nvinfo : EIATTR_MAXREG_COUNT
	.align		4
        /*001c*/ 	.byte	0x03, 0x1b
        /*001e*/ 	.short	0x00ff


	//----- nvinfo : EIATTR_MERCURY_ISA_VERSION
	.align		4
        /*0020*/ 	.byte	0x03, 0x5f
        /*0022*/ 	.short	0x0101


	//----- nvinfo : EIATTR_COOP_GROUP_MASK_REGIDS
	.align		4
        /*0024*/ 	.byte	0x04, 0x29
        /*0026*/ 	.short	(.L_117 - .L_116)


	//   ....[0]....
.L_116:
        /*0028*/ 	.word	0xffffffff


	//   ....[1]....
        /*002c*/ 	.word	0xffffffff


	//   ....[2]....
        /*0030*/ 	.word	0xffffffff


	//   ....[3]....
        /*0034*/ 	.word	0xffffffff


	//   ....[4]....
        /*0038*/ 	.word	0xffffffff


	//----- nvinfo : EIATTR_COOP_GROUP_INSTR_OFFSETS
	.align		4
.L_117:
        /*003c*/ 	.byte	0x04, 0x28
        /*003e*/ 	.short	(.L_119 - .L_118)


	//   ....[0]....
.L_118:
        /*0040*/ 	.word	0x00000030


	//   ....[1]....
        /*0044*/ 	.word	0x00000050


	//   ....[2]....
        /*0048*/ 	.word	0x00000070


	//   ....[3]....
        /*004c*/ 	.word	0x00000090


	//   ....[4]....
        /*0050*/ 	.word	0x000000c0


	//----- nvinfo : EIATTR_VRC_CTA_INIT_COUNT
	.align		4
.L_119:
        /*0054*/ 	.byte	0x02, 0x4a
	.zero		1
	.zero		1


	//----- nvinfo : EIATTR_EXIT_INSTR_OFFSETS
	.align		4
        /*0058*/ 	.byte	0x04, 0x1c
        /*005a*/ 	.short	(.L_121 - .L_120)


	//   ....[0]....
.L_120:
        /*005c*/ 	.word	0x00000100


	//----- nvinfo : EIATTR_CBANK_PARAM_SIZE
	.align		4
.L_121:
        /*0060*/ 	.byte	0x03, 0x19
        /*0062*/ 	.short	0x0008


	//----- nvinfo : EIATTR_PARAM_CBANK
	.align		4
        /*0064*/ 	.byte	0x04, 0x0a
        /*0066*/ 	.short	(.L_123 - .L_122)
	.align		4
.L_122:
        /*0068*/ 	.word	index@(.nv.constant0._Z22kernel_warp_reduce_sumPi)
        /*006c*/ 	.short	0x0380
        /*006e*/ 	.short	0x0008


	//----- nvinfo : EIATTR_SW_WAR
	.align		4
.L_123:
        /*0070*/ 	.byte	0x04, 0x36
        /*0072*/ 	.short	(.L_125 - .L_124)
.L_124:
        /*0074*/ 	.word	0x00000008
.L_125:


//--------------------- .nv.info._Z16kernel_shfl_downPi --------------------------
	.section	.nv.info._Z16kernel_shfl_downPi,"",@"SHT_CUDA_INFO"
	.sectionflags	@""
	.align	4


	//----- nvinfo : EIATTR_CUDA_API_VERSION
	.align		4
        /*0000*/ 	.byte	0x04, 0x37
        /*0002*/ 	.short	(.L_127 - .L_126)
.L_126:
        /*0004*/ 	.word	0x00000082


	//----- nvinfo : EIATTR_KPARAM_INFO
	.align		4
.L_127:
        /*0008*/ 	.byte	0x04, 0x17
        /*000a*/ 	.short	(.L_129 - .L_128)
.L_128:
        /*000c*/ 	.word	0x00000000
        /*0010*/ 	.short	0x0000
        /*0012*/ 	.short	0x0000
        /*0014*/ 	.byte	0x00, 0xf5, 0x21, 0x00


	//----- nvinfo : EIATTR_SPARSE_MMA_MASK
	.align		4
.L_129:
        /*0018*/ 	.byte	0x03, 0x50
        /*001a*/ 	.short	0x0000


	//----- nvinfo : EIATTR_MAXREG_COUNT
	.align		4
        /*001c*/ 	.byte	0x03, 0x1b
        /*001e*/ 	.short	0x00ff


	//----- nvinfo : EIATTR_MERCURY_ISA_VERSION
	.align		4
        /*0020*/ 	.byte	0x03, 0x5f
        /*0022*/ 	.short	0x0101


	//----- nvinfo : EIATTR_COOP_GROUP_MASK_REGIDS
	.align		4
        /*0024*/ 	.byte	0x04, 0x29
        /*0026*/ 	.short	(.L_131 - .L_130)


	//   ....[0]....
.L_130:
        /*0028*/ 	.word	0xffffffff


	//----- nvinfo : EIATTR_COOP_GROUP_INSTR_OFFSETS
	.align		4
.L_131:
        /*002c*/ 	.byte	0x04, 0x28
        /*002e*/ 	.short	(.L_133 - .L_132)


	//   ....[0]....
.L_132:
        /*0030*/ 	.word	0x00000040


	//----- nvinfo : EIATTR_VRC_CTA_INIT_COUNT
	.align		4
.L_133:
        /*0034*/ 	.byte	0x02, 0x4a
	.zero		1
	.zero		1


	//----- nvinfo : EIATTR_EXIT_INSTR_OFFSETS
	.align		4
        /*0038*/ 	.byte	0x04, 0x1c
        /*003a*/ 	.short	(.L_135 - .L_134)


	//   ....[0]....
.L_134:
        /*003c*/ 	.word	0x00000070


	//----- nvinfo : EIATTR_CBANK_PARAM_SIZE
	.align		4
.L_135:
        /*0040*/ 	.byte	0x03, 0x19
        /*0042*/ 	.short	0x0008


	//----- nvinfo : EIATTR_PARAM_CBANK
	.align		4
        /*0044*/ 	.byte	0x04, 0x0a
        /*0046*/ 	.short	(.L_137 - .L_136)
	.align		4
.L_136:
        /*0048*/ 	.word	index@(.nv.constant0._Z16kernel_shfl_downPi)
        /*004c*/ 	.short	0x0380
        /*004e*/ 	.short	0x0008


	//----- nvinfo : EIATTR_SW_WAR
	.align		4
.L_137:
        /*0050*/ 	.byte	0x04, 0x36
        /*0052*/ 	.short	(.L_139 - .L_138)
.L_138:
        /*0054*/ 	.word	0x00000008
.L_139:


//--------------------- .nv.callgraph             --------------------------
	.section	.nv.callgraph,"",@"SHT_CUDA_CALLGRAPH"
	.align	4
	.sectionentsize	8
	.align		4
        /*0000*/ 	.word	0x00000000
	.align		4
        /*0004*/ 	.word	0xffffffff
	.align		4
        /*0008*/ 	.word	0x00000000
	.align		4
        /*000c*/ 	.word	0xfffffffe
	.align		4
        /*0010*/ 	.word	0x00000000
	.align		4
        /*0014*/ 	.word	0xfffffffd
	.align		4
        /*0018*/ 	.word	0x00000000
	.align		4
        /*001c*/ 	.word	0xfffffffc


//--------------------- .text._Z33device_reduce_block_atomic_kernelPKiPii --------------------------
	.section	.text._Z33device_reduce_block_atomic_kernelPKiPii,"ax",@progbits
	.align	128
        .global         _Z33device_reduce_block_atomic_kernelPKiPii
        .type           _Z33device_reduce_block_atomic_kernelPKiPii,@function
        .size           _Z33device_reduce_block_atomic_kernelPKiPii,(.L_x_15 - _Z33device_reduce_block_atomic_kernelPKiPii)
        .other          _Z33device_reduce_block_atomic_kernelPKiPii,@"STO_CUDA_ENTRY STV_DEFAULT"
_Z33device_reduce_block_atomic_kernelPKiPii:
.text._Z33device_reduce_block_atomic_kernelPKiPii:
[----:B------:R-:W-:Y:S01]  /*0000*/  LDC R1, c[0x0][0x37c] ;  /* 0x0000df00ff017b82 */ /* 0x000fe20000000800 */
[----:B------:R-:W0:Y:S07]  /*0010*/  S2R R0, SR_TID.X ;  /* 0x0000000000007919 */ /* 0x000e2e0000002100 */
[----:B------:R-:W0:Y:S01]  /*0020*/  S2UR UR4, SR_CTAID.X ;  /* 0x00000000000479c3 */ /* 0x000e220000002500 */
[----:B------:R-:W1:Y:S01]  /*0030*/  LDCU UR7, c[0x0][0x390] ;  /* 0x00007200ff0777ac */ /* 0x000e620008000800 */
[----:B------:R-:W-:Y:S01]  /*0040*/  BSSY.RECONVERGENT B0, `(.L_x_0) ;  /* 0x0000012000007945 */ /* 0x000fe20003800200 */
[----:B------:R-:W-:-:S05]  /*0050*/  IMAD.MOV.U32 R6, RZ, RZ, RZ ;  /* 0x000000ffff067224 */ /* 0x000fca00078e00ff */
[----:B------:R-:W0:Y:S02]  /*0060*/  LDC R9, c[0x0][0x360] ;  /* 0x0000d800ff097b82 */ /* 0x000e240000000800 */
[----:B0-----:R-:W-:Y:S01]  /*0070*/  IMAD R2, R9, UR4, R0 ;  /* 0x0000000409027c24 */ /* 0x001fe2000f8e0200 */
[----:B------:R-:W0:Y:S04]  /*0080*/  LDCU.64 UR4, c[0x0][0x358] ;  /* 0x00006b00ff0477ac */ /* 0x000e280008000a00 */
[----:B-1----:R-:W-:-:S13]  /*0090*/  ISETP.GE.AND P0, PT, R2, UR7, PT ;  /* 0x0000000702007c0c */ /* 0x002fda000bf06270 */
[----:B------:R-:W-:Y:S05]  /*00a0*/  @P0 BRA `(.L_x_1) ;  /* 0x00000000002c0947 */ /* 0x000fea0003800000 */
[----:B------:R-:W1:Y:S01]  /*00b0*/  LDC.64 R4, c[0x0][0x380] ;  /* 0x0000e000ff047b82 */ /* 0x000e620000000a00 */
[----:B------:R-:W2:Y:S01]  /*00c0*/  LDCU UR6, c[0x0][0x370] ;  /* 0x00006e00ff0677ac */ /* 0x000ea20008000800 */
[----:B------:R-:W-:Y:S02]  /*00d0*/  IMAD.MOV.U32 R7, RZ, RZ, R2 ;  /* 0x000000ffff077224 */ /* 0x000fe400078e0002 */
[----:B------:R-:W-:Y:S02]  /*00e0*/  IMAD.MOV.U32 R6, RZ, RZ, RZ ;  /* 0x000000ffff067224 */ /* 0x000fe400078e00ff */
[----:B--2---:R-:W-:-:S07]  /*00f0*/  IMAD R8, R9, UR6, RZ ;  /* 0x0000000609087c24 */ /* 0x004fce000f8e02ff */
.L_x_2:
[----:B-1----:R-:W-:-:S06]  /*0100*/  IMAD.WIDE R2, R7, 0x4, R4 ;  /* 0x0000000407027825 */ /* 0x002fcc00078e0204 */
[----:B0-----:R-:W2:Y:S01]  /*0110*/  LDG.E R3, desc[UR4][R2.64] ;  /* 0x0000000402037981 */ /* 0x001ea2000c1e1900 */
[----:B------:R-:W-:-:S04]  /*0120*/  IADD3 R7, PT, PT, R8, R7, RZ ;  /* 0x0000000708077210 */ /* 0x000fc80007ffe0ff */
[----:B------:R-:W-:Y:S01]  /*0130*/  ISETP.GE.AND P0, PT, R7, UR7, PT ;  /* 0x0000000707007c0c */ /* 0x000fe2000bf06270 */
[----:B--2---:R-:W-:-:S12]  /*0140*/  IMAD.IADD R6, R3, 0x1, R6 ;  /* 0x0000000103067824 */ /* 0x004fd800078e0206 */
[----:B------:R-:W-:Y:S05]  /*0150*/  @!P0 BRA `(.L_x_2) ;  /* 0xfffffffc00e88947 */ /* 0x000fea000383ffff */
.L_x_1:
[----:B0-----:R-:W-:Y:S05]  /*0160*/  BSYNC.RECONVERGENT B0 ;  /* 0x0000000000007941 */ /* 0x001fea0003800200 */
.L_x_0:
[----:B------:R-:W0:Y:S01]  /*0170*/  SHFL.DOWN PT, R3, R6, 0x10, 0x1f ;  /* 0x0a001f0006037f89 */ /* 0x000e2200000e0000 */
[----:B------:R-:W-:-:S04]  /*0180*/  SHF.R.U32.HI R7, RZ, 0x5, R9 ;  /* 0x00000005ff077819 */ /* 0x000fc80000011609 */
[----:B------:R-:W-:-:S13]  /*0190*/  ISETP.GE.U32.AND P1, PT, R0, R7, PT ;  /* 0x000000070000720c */ /* 0x000fda0003f26070 */
[----:B------:R-:W1:Y:S01]  /*01a0*/  @!P1 S2R R9, SR_CgaCtaId ;  /* 0x0000000000099919 */ /* 0x000e620000008800 */
[----:B0-----:R-:W-:-:S05]  /*01b0*/  IMAD.IADD R3, R3, 0x1, R6 ;  /* 0x0000000103037824 */ /* 0x001fca00078e0206 */
[----:B------:R-:W0:Y:S02]  /*01c0*/  SHFL.DOWN PT, R2, R3, 0x8, 0x1f ;  /* 0x09001f0003027f89 */ /* 0x000e2400000e0000 */
[----:B0-----:R-:W-:Y:S02]  /*01d0*/  IADD3 R4, PT, PT, R3, R2, RZ ;  /* 0x0000000203047210 */ /* 0x001fe40007ffe0ff */
[----:B------:R-:W-:-:S03]  /*01e0*/  LOP3.LUT P0, R2, R0, 0x1f, RZ, 0xc0, !PT ;  /* 0x0000001f00027812 */ /* 0x000fc6000780c0ff */
[----:B------:R-:W0:Y:S10]  /*01f0*/  SHFL.DOWN PT, R5, R4, 0x4, 0x1f ;  /* 0x08801f0004057f89 */ /* 0x000e3400000e0000 */
[----:B------:R-:W2:Y:S01]  /*0200*/  @!P0 S2R R7, SR_CgaCtaId ;  /* 0x0000000000078919 */ /* 0x000ea20000008800 */
[----:B------:R-:W-:Y:S01]  /*0210*/  @!P0 MOV R6, 0x400 ;  /* 0x0000040000068802 */ /* 0x000fe20000000f00 */
[----:B0-----:R-:W-:Y:S01]  /*0220*/  IMAD.IADD R5, R4, 0x1, R5 ;  /* 0x0000000104057824 */ /* 0x001fe200078e0205 */
[----:B------:R-:W-:-:S04]  /*0230*/  @!P1 MOV R4, 0x400 ;  /* 0x0000040000049802 */ /* 0x000fc80000000f00 */
[----:B------:R-:W0:Y:S01]  /*0240*/  SHFL.DOWN PT, R8, R5, 0x2, 0x1f ;  /* 0x08401f0005087f89 */ /* 0x000e2200000e0000 */
[----:B-1----:R-:W-:Y:S02]  /*0250*/  @!P1 LEA R9, R9, R4, 0x18 ;  /* 0x0000000409099211 */ /* 0x002fe400078ec0ff */
[----:B--2---:R-:W-:-:S04]  /*0260*/  @!P0 LEA R7, R7, R6, 0x18 ;  /* 0x0000000607078211 */ /* 0x004fc800078ec0ff */
[----:B------:R-:W-:Y:S01]  /*0270*/  @!P0 LEA.HI R7, R0, R7, RZ, 0x1d ;  /* 0x0000000700078211 */ /* 0x000fe200078fe8ff */
[----:B0-----:R-:W-:-:S05]  /*0280*/  IMAD.IADD R8, R5, 0x1, R8 ;  /* 0x0000000105087824 */ /* 0x001fca00078e0208 */
[----:B------:R-:W0:Y:S02]  /*0290*/  SHFL.DOWN PT, R3, R8, 0x1, 0x1f ;  /* 0x08201f0008037f89 */ /* 0x000e2400000e0000 */
[----:B0-----:R-:W-:Y:S01]  /*02a0*/  IADD3 R4, PT, PT, R8, R3, RZ ;  /* 0x0000000308047210 */ /* 0x001fe20007ffe0ff */
[----:B------:R-:W-:Y:S02]  /*02b0*/  @!P1 IMAD R3, R2, 0x4, R9 ;  /* 0x0000000402039824 */ /* 0x000fe400078e0209 */
[----:B------:R-:W-:Y:S02]  /*02c0*/  IMAD.MOV.U32 R2, RZ, RZ, RZ ;  /* 0x000000ffff027224 */ /* 0x000fe400078e00ff */
[----:B------:R0:W-:Y:S01]  /*02d0*/  @!P0 STS [R7], R4 ;  /* 0x0000000407008388 */ /* 0x0001e20000000800 */
[----:B------:R-:W-:Y:S01]  /*02e0*/  BAR.SYNC.DEFER_BLOCKING 0x0 ;  /* 0x0000000000007b1d */ /* 0x000fe20000010000 */
[----:B------:R-:W-:-:S05]  /*02f0*/  ISETP.GT.U32.AND P0, PT, R0, 0x1f, PT ;  /* 0x0000001f0000780c */ /* 0x000fca0003f04070 */
[----:B------:R0:W1:Y:S08]  /*0300*/  @!P1 LDS R2, [R3] ;  /* 0x0000000003029984 */ /* 0x0000700000000800 */
[----:B0-----:R-:W-:Y:S05]  /*0310*/  @P0 EXIT ;  /* 0x000000000000094d */ /* 0x001fea0003800000 */
[----:B-1----:R-:W0:Y:S01]  /*0320*/  SHFL.DOWN PT, R3, R2, 0x10, 0x1f ;  /* 0x0a001f0002037f89 */ /* 0x002e2200000e0000 */
[----:B------:R-:W-:Y:S02]  /*0330*/  ISETP.NE.AND P0, PT, R0, RZ, PT ;  /* 0x000000ff0000720c */ /* 0x000fe40003f05270 */
[----:B0-----:R-:W-:-:S05]  /*0340*/  IADD3 R3, PT, PT, R3, R2, RZ ;  /* 0x0000000203037210 */ /* 0x001fca0007ffe0ff */
[----:B------:R-:W0:Y:S02]  /*0350*/  SHFL.DOWN PT, R4, R3, 0x8, 0x1f ;  /* 0x09001f0003047f89 */ /* 0x000e2400000e0000 */
[----:B0-----:R-:W-:-:S05]  /*0360*/  IMAD.IADD R4, R3, 0x1, R4 ;  /* 0x0000000103047824 */ /* 0x001fca00078e0204 */
[----:B------:R-:W0:Y:S02]  /*0370*/  SHFL.DOWN PT, R5, R4, 0x4, 0x1f ;  /* 0x08801f0004057f89 */ /* 0x000e2400000e0000 */
[----:B0-----:R-:W-:-:S05]  /*0380*/  IMAD.IADD R5, R4, 0x1, R5 ;  /* 0x0000000104057824 */ /* 0x001fca00078e0205 */
[----:B------:R-:W0:Y:S02]  /*0390*/  SHFL.DOWN PT, R6, R5, 0x2, 0x1f ;  /* 0x08401f0005067f89 */ /* 0x000e2400000e0000 */
[----:B0-----:R-:W-:-:S05]  /*03a0*/  IADD3 R6, PT, PT, R5, R6, RZ ;  /* 0x0000000605067210 */ /* 0x001fca0007ffe0ff */
[----:B------:R0:W1:Y:S01]  /*03b0*/  SHFL.DOWN PT, R7, R6, 0x1, 0x1f ;  /* 0x08201f0006077f89 */ /* 0x00006200000e0000 */
[----:B------:R-:W-:Y:S05]  /*03c0*/  @P0 EXIT ;  /* 0x000000000000094d */ /* 0x000fea0003800000 */
[----:B------:R-:W2:Y:S01]  /*03d0*/  LDC.64 R2, c[0x0][0x388] ;  /* 0x0000e200ff027b82 */ /* 0x000ea20000000a00 */
[----:B-1----:R-:W-:-:S05]  /*03e0*/  IMAD.IADD R7, R6, 0x1, R7 ;  /* 0x0000000106077824 */ /* 0x002fca00078e0207 */
[----:B--2---:R-:W-:Y:S01]  /*03f0*/  REDG.E.ADD.STRONG.GPU desc[UR4][R2.64], R7 ;  /* 0x000000070200798e */ /* 0x004fe2000c12e104 */
[----:B------:R-:W-:Y:S05]  /*0400*/  EXIT ;  /* 0x000000000000794d */ /* 0x000fea0003800000 */
.L_x_3:
[----:B------:R-:W-:-:S00]  /*0410*/  BRA `(.L_x_3) ;  /* 0xfffffffc00fc7947 */ /* 0x000fc0000383ffff */
[----:B------:R-:W-:-:S00]  /*0420*/  NOP ;  /* 0x0000000000007918 */ /* 0x000fc00000000000 */
        /* <DEDUP_REMOVED lines=13> */
.L_x_15:


//--------------------- .text._Z32device_reduce_warp_atomic_kernelPKiPii --------------------------
	.section	.text._Z32device_reduce_warp_atomic_kernelPKiPii,"ax",@progbits
	.align	128
        .global         _Z32device_reduce_warp_atomic_kernelPKiPii
        .type           _Z32device_reduce_warp_atomic_kernelPKiPii,@function
        .size           _Z32device_reduce_warp_atomic_kernelPKiPii,(.L_x_16 - _Z32device_reduce_warp_atomic_kernelPKiPii)
        .other          _Z32device_reduce_warp_atomic_kernelPKiPii,@"STO_CUDA_ENTRY STV_DEFAULT"
_Z32device_reduce_warp_atomic_kernelPKiPii:
.text._Z32device_reduce_warp_atomic_kernelPKiPii:
[----:B------:R-:W-:Y:S01]  /*0000*/  LDC R1, c[0x0][0x37c] ;  /* 0x0000df00ff017b82 */ /* 0x000fe20000000800 */
[----:B------:R-:W0:Y:S07]  /*0010*/  S2R R8, SR_TID.X ;  /* 0x0000000000087919 */ /* 0x000e2e0000002100 */
[----:B------:R-:W0:Y:S01]  /*0020*/  S2UR UR4, SR_CTAID.X ;  /* 0x00000000000479c3 */ /* 0x000e220000002500 */
[----:B------:R-:W1:Y:S01]  /*0030*/  LDCU UR5, c[0x0][0x390] ;  /* 0x00007200ff0577ac */ /* 0x000e620008000800 */
[----:B------:R-:W-:Y:S01]  /*0040*/  BSSY.RECONVERGENT B0, `(.L_x_4) ;  /* 0x0000011000007945 */ /* 0x000fe20003800200 */
[----:B------:R-:W-:Y:S01]  /*0050*/  IMAD.MOV.U32 R6, RZ, RZ, RZ ;  /* 0x000000ffff067224 */ /* 0x000fe200078e00ff */
[----:B------:R-:W2:Y:S04]  /*0060*/  LDCU.64 UR6, c[0x0][0x358] ;  /* 0x00006b00ff0677ac */ /* 0x000ea80008000a00 */
[----:B------:R-:W0:Y:S02]  /*0070*/  LDC R7, c[0x0][0x360] ;  /* 0x0000d800ff077b82 */ /* 0x000e240000000800 */
[----:B0-----:R-:W-:-:S05]  /*0080*/  IMAD R0, R7, UR4, R8 ;  /* 0x0000000407007c24 */ /* 0x001fca000f8e0208 */
[----:B-1----:R-:W-:-:S13]  /*0090*/  ISETP.GE.AND P0, PT, R0, UR5, PT ;  /* 0x0000000500007c0c */ /* 0x002fda000bf06270 */
[----:B--2---:R-:W-:Y:S05]  /*00a0*/  @P0 BRA `(.L_x_5) ;  /* 0x0000000000280947 */ /* 0x004fea0003800000 */
[----:B------:R-:W0:Y:S01]  /*00b0*/  LDC.64 R4, c[0x0][0x380] ;  /* 0x0000e000ff047b82 */ /* 0x000e220000000a00 */
[----:B------:R-:W1:Y:S01]  /*00c0*/  LDCU UR4, c[0x0][0x370] ;  /* 0x00006e00ff0477ac */ /* 0x000e620008000800 */
[----:B------:R-:W-:Y:S02]  /*00d0*/  IMAD.MOV.U32 R6, RZ, RZ, RZ ;  /* 0x000000ffff067224 */ /* 0x000fe400078e00ff */
[----:B-1----:R-:W-:-:S07]  /*00e0*/  IMAD R7, R7, UR4, RZ ;  /* 0x0000000407077c24 */ /* 0x002fce000f8e02ff */
.L_x_6:
[----:B0-----:R-:W-:-:S06]  /*00f0*/  IMAD.WIDE R2, R0, 0x4, R4 ;  /* 0x0000000400027825 */ /* 0x001fcc00078e0204 */
[----:B------:R-:W2:Y:S01]  /*0100*/  LDG.E R3, desc[UR6][R2.64] ;  /* 0x0000000602037981 */ /* 0x000ea2000c1e1900 */
[----:B------:R-:W-:-:S04]  /*0110*/  IADD3 R0, PT, PT, R7, R0, RZ ;  /* 0x0000000007007210 */ /* 0x000fc80007ffe0ff */
[----:B------:R-:W-:Y:S01]  /*0120*/  ISETP.GE.AND P0, PT, R0, UR5, PT ;  /* 0x0000000500007c0c */ /* 0x000fe2000bf06270 */
[----:B--2---:R-:W-:-:S12]  /*0130*/  IMAD.IADD R6, R3, 0x1, R6 ;  /* 0x0000000103067824 */ /* 0x004fd800078e0206 */
[----:B------:R-:W-:Y:S05]  /*0140*/  @!P0 BRA `(.L_x_6) ;  /* 0xfffffffc00e88947 */ /* 0x000fea000383ffff */
.L_x_5:
[----:B------:R-:W-:Y:S05]  /*0150*/  BSYNC.RECONVERGENT B0 ;  /* 0x0000000000007941 */ /* 0x000fea0003800200 */
.L_x_4:
[----:B------:R-:W0:Y:S01]  /*0160*/  SHFL.DOWN PT, R3, R6, 0x10, 0x1f ;  /* 0x0a001f0006037f89 */ /* 0x000e2200000e0000 */
[----:B------:R-:W-:Y:S02]  /*0170*/  LOP3.LUT P0, RZ, R8, 0x1f, RZ, 0xc0, !PT ;  /* 0x0000001f08ff7812 */ /* 0x000fe4000780c0ff */
[----:B0-----:R-:W-:-:S05]  /*0180*/  IADD3 R3, PT, PT, R3, R6, RZ ;  /* 0x0000000603037210 */ /* 0x001fca0007ffe0ff */
[----:B------:R-:W0:Y:S02]  /*0190*/  SHFL.DOWN PT, R0, R3, 0x8, 0x1f ;  /* 0x09001f0003007f89 */ /* 0x000e2400000e0000 */
[----:B0-----:R-:W-:-:S05]  /*01a0*/  IMAD.IADD R0, R3, 0x1, R0 ;  /* 0x0000000103007824 */ /* 0x001fca00078e0200 */
[----:B------:R-:W0:Y:S02]  /*01b0*/  SHFL.DOWN PT, R5, R0, 0x4, 0x1f ;  /* 0x08801f0000057f89 */ /* 0x000e2400000e0000 */
[----:B0-----:R-:W-:-:S05]  /*01c0*/  IADD3 R5, PT, PT, R0, R5, RZ ;  /* 0x0000000500057210 */ /* 0x001fca0007ffe0ff */
[----:B------:R-:W0:Y:S02]  /*01d0*/  SHFL.DOWN PT, R2, R5, 0x2, 0x1f ;  /* 0x08401f0005027f89 */ /* 0x000e2400000e0000 */
[----:B0-----:R-:W-:-:S05]  /*01e0*/  IMAD.IADD R2, R5, 0x1, R2 ;  /* 0x0000000105027824 */ /* 0x001fca00078e0202 */
[----:B------:R0:W1:Y:S01]  /*01f0*/  SHFL.DOWN PT, R7, R2, 0x1, 0x1f ;  /* 0x08201f0002077f89 */ /* 0x00006200000e0000 */
[----:B------:R-:W-:Y:S05]  /*0200*/  @P0 EXIT ;  /* 0x000000000000094d */ /* 0x000fea0003800000 */
[----:B------:R-:W2:Y:S01]  /*0210*/  S2R R0, SR_LANEID ;  /* 0x0000000000007919 */ /* 0x000ea20000000000 */
[----:B-1----:R-:W-:Y:S01]  /*0220*/  IADD3 R7, PT, PT, R2, R7, RZ ;  /* 0x0000000702077210 */ /* 0x002fe20007ffe0ff */
[----:B------:R-:W-:Y:S01]  /*0230*/  VOTEU.ANY UR4, UPT, PT ;  /* 0x0000000000047886 */ /* 0x000fe200038e0100 */
[----:B0-----:R-:W0:Y:S01]  /*0240*/  LDC.64 R2, c[0x0][0x388] ;  /* 0x0000e200ff027b82 */ /* 0x001e220000000a00 */
[----:B------:R-:W-:-:S07]  /*0250*/  UFLO.U32 UR4, UR4 ;  /* 0x00000004000472bd */ /* 0x000fce00080e0000 */
[----:B------:R-:W1:Y:S02]  /*0260*/  REDUX.SUM UR5, R7 ;  /* 0x00000000070573c4 */ /* 0x000e64000000c000 */
[----:B-1----:R-:W-:Y:S02]  /*0270*/  MOV R5, UR5 ;  /* 0x0000000500057c02 */ /* 0x002fe40008000f00 */
[----:B--2---:R-:W-:-:S13]  /*0280*/  ISETP.EQ.U32.AND P0, PT, R0, UR4, PT ;  /* 0x0000000400007c0c */ /* 0x004fda000bf02070 */
[----:B0-----:R-:W-:Y:S01]  /*0290*/  @P0 REDG.E.ADD.STRONG.GPU desc[UR6][R2.64], R5 ;  /* 0x000000050200098e */ /* 0x001fe2000c12e106 */
[----:B------:R-:W-:Y:S05]  /*02a0*/  EXIT ;  /* 0x000000000000794d */ /* 0x000fea0003800000 */
.L_x_7:
        /* <DEDUP_REMOVED lines=13> */
.L_x_16:


//--------------------- .text._Z20device_reduce_kernelPKiPii --------------------------
	.section	.text._Z20device_reduce_kernelPKiPii,"ax",@progbits
	.align	128
        .global         _Z20device_reduce_kernelPKiPii
        .type           _Z20device_reduce_kernelPKiPii,@function
        .size           _Z20device_reduce_kernelPKiPii,(.L_x_17 - _Z20device_reduce_kernelPKiPii)
        .other          _Z20device_reduce_kernelPKiPii,@"STO_CUDA_ENTRY STV_DEFAULT"
_Z20device_reduce_kernelPKiPii:
.text._Z20device_reduce_kernelPKiPii:
[----:B------:R-:W-:Y:S01]  /*0000*/  LDC R1, c[0x0][0x37c] ;  /* 0x0000df00ff017b82 */ /* 0x000fe20000000800 */
[----:B------:R-:W0:Y:S01]  /*0010*/  S2R R0, SR_CTAID.X ;  /* 0x0000000000007919 */ /* 0x000e220000002500 */
[----:B------:R-:W0:Y:S01]  /*0020*/  LDCU UR5, c[0x0][0x360] ;  /* 0x00006c00ff0577ac */ /* 0x000e220008000800 */
[----:B------:R-:W-:Y:S01]  /*0030*/  BSSY.RECONVERGENT B0, `(.L_x_8) ;  /* 0x0000012000007945 */ /* 0x000fe20003800200 */
[----:B------:R-:W-:Y:S01]  /*0040*/  IMAD.MOV.U32 R8, RZ, RZ, RZ ;  /* 0x000000ffff087224 */ /* 0x000fe200078e00ff */
[----:B------:R-:W0:Y:S01]  /*0050*/  S2R R3, SR_TID.X ;  /* 0x0000000000037919 */ /* 0x000e220000002100 */
[----:B------:R-:W1:Y:S01]  /*0060*/  LDCU UR8, c[0x0][0x390] ;  /* 0x00007200ff0877ac */ /* 0x000e620008000800 */
[----:B------:R-:W2:Y:S01]  /*0070*/  LDCU.64 UR6, c[0x0][0x358] ;  /* 0x00006b00ff0677ac */ /* 0x000ea20008000a00 */
[----:B0-----:R-:W-:-:S05]  /*0080*/  IMAD R2, R0, UR5, R3 ;  /* 0x0000000500027c24 */ /* 0x001fca000f8e0203 */
[----:B-1----:R-:W-:-:S13]  /*0090*/  ISETP.GE.AND P0, PT, R2, UR8, PT ;  /* 0x0000000802007c0c */ /* 0x002fda000bf06270 */
[----:B--2---:R-:W-:Y:S05]  /*00a0*/  @P0 BRA `(.L_x_9) ;  /* 0x0000000000280947 */ /* 0x004fea0003800000 */
[----:B------:R-:W0:Y:S01]  /*00b0*/  LDC R9, c[0x0][0x370] ;  /* 0x0000dc00ff097b82 */ /* 0x000e220000000800 */
[----:B------:R-:W-:-:S07]  /*00c0*/  IMAD.MOV.U32 R8, RZ, RZ, RZ ;  /* 0x000000ffff087224 */ /* 0x000fce00078e00ff */
[----:B------:R-:W1:Y:S01]  /*00d0*/  LDC.64 R6, c[0x0][0x380] ;  /* 0x0000e000ff067b82 */ /* 0x000e620000000a00 */
[----:B0-----:R-:W-:-:S07]  /*00e0*/  IMAD R9, R9, UR5, RZ ;  /* 0x0000000509097c24 */ /* 0x001fce000f8e02ff */
.L_x_10:
[----:B-1----:R-:W-:-:S06]  /*00f0*/  IMAD.WIDE R4, R2, 0x4, R6 ;  /* 0x0000000402047825 */ /* 0x002fcc00078e0206 */
[----:B------:R-:W2:Y:S01]  /*0100*/  LDG.E R5, desc[UR6][R4.64] ;  /* 0x0000000604057981 */ /* 0x000ea2000c1e1900 */
[----:B------:R-:W-:-:S04]  /*0110*/  IADD3 R2, PT, PT, R9, R2, RZ ;  /* 0x0000000209027210 */ /* 0x000fc80007ffe0ff */
[----:B------:R-:W-:Y:S01]  /*0120*/  ISETP.GE.AND P0, PT, R2, UR8, PT ;  /* 0x0000000802007c0c */ /* 0x000fe2000bf06270 */
[----:B--2---:R-:W-:-:S12]  /*0130*/  IMAD.IADD R8, R5, 0x1, R8 ;  /* 0x0000000105087824 */ /* 0x004fd800078e0208 */
[----:B------:R-:W-:Y:S05]  /*0140*/  @!P0 BRA `(.L_x_10) ;  /* 0xfffffffc00e88947 */ /* 0x000fea000383ffff */
.L_x_9:
[----:B------:R-:W-:Y:S05]  /*0150*/  BSYNC.RECONVERGENT B0 ;  /* 0x0000000000007941 */ /* 0x000fea0003800200 */
.L_x_8:
[----:B------:R-:W0:Y:S01]  /*0160*/  SHFL.DOWN PT, R5, R8, 0x10, 0x1f ;  /* 0x0a001f0008057f89 */ /* 0x000e2200000e0000 */
[----:B------:R-:W-:-:S06]  /*0170*/  USHF.R.U32.HI UR4, URZ, 0x5, UR5 ;  /* 0x00000005ff047899 */ /* 0x000fcc0008011605 */
[----:B------:R-:W-:-:S13]  /*0180*/  ISETP.GE.U32.AND P1, PT, R3, UR4, PT ;  /* 0x0000000403007c0c */ /* 0x000fda000bf26070 */
        /* <DEDUP_REMOVED lines=11> */
[----:B-1----:R-:W-:-:S05]  /*0240*/  @!P1 LEA R11, R11, R4, 0x18 ;  /* 0x000000040b0b9211 */ /* 0x002fca00078ec0ff */
[----:B------:R-:W-:Y:S02]  /*0250*/  @!P1 IMAD R4, R2, 0x4, R11 ;  /* 0x0000000402049824 */ /* 0x000fe400078e020b */
[----:B------:R-:W-:Y:S01]  /*0260*/  IMAD.MOV.U32 R2, RZ, RZ, RZ ;  /* 0x000000ffff027224 */ /* 0x000fe200078e00ff */
[----:B--2---:R-:W-:-:S04]  /*0270*/  @!P0 LEA R8, R9, R8, 0x18 ;  /* 0x0000000809088211 */ /* 0x004fc800078ec0ff */
[----:B------:R-:W-:Y:S01]  /*0280*/  @!P0 LEA.HI R8, R3, R8, RZ, 0x1d ;  /* 0x0000000803088211 */ /* 0x000fe200078fe8ff */
[----:B0-----:R-:W-:-:S05]  /*0290*/  IMAD.IADD R6, R7, 0x1, R6 ;  /* 0x0000000107067824 */ /* 0x001fca00078e0206 */
[----:B------:R-:W0:Y:S02]  /*02a0*/  SHFL.DOWN PT, R5, R6, 0x1, 0x1f ;  /* 0x08201f0006057f89 */ /* 0x000e2400000e0000 */
[----:B0-----:R-:W-:-:S05]  /*02b0*/  IADD3 R5, PT, PT, R6, R5, RZ ;  /* 0x0000000506057210 */ /* 0x001fca0007ffe0ff */
        /* <DEDUP_REMOVED lines=16> */
[----:B------:R-:W2:Y:S01]  /*03c0*/  LDC.64 R2, c[0x0][0x388] ;  /* 0x0000e200ff027b82 */ /* 0x000ea20000000a00 */
[----:B-1----:R-:W-:Y:S01]  /*03d0*/  IADD3 R9, PT, PT, R6, R9, RZ ;  /* 0x0000000906097210 */ /* 0x002fe20007ffe0ff */
[----:B--2---:R-:W-:-:S05]  /*03e0*/  IMAD.WIDE.U32 R2, R0, 0x4, R2 ;  /* 0x0000000400027825 */ /* 0x004fca00078e0002 */
[----:B------:R-:W-:Y:S01]  /*03f0*/  STG.E desc[UR6][R2.64], R9 ;  /* 0x0000000902007986 */ /* 0x000fe2000c101906 */
[----:B------:R-:W-:Y:S05]  /*0400*/  EXIT ;  /* 0x000000000000794d */ /* 0x000fea0003800000 */
.L_x_11:
        /* <DEDUP_REMOVED lines=15> */
.L_x_17:


//--------------------- .text._Z26kernel_warp_reduce_xor_sumPi --------------------------
	.section	.text._Z26kernel_warp_reduce_xor_sumPi,"ax",@progbits
	.align	128
        .global         _Z26kernel_warp_reduce_xor_sumPi
        .type           _Z26kernel_warp_reduce_xor_sumPi,@function
        .size           _Z26kernel_warp_reduce_xor_sumPi,(.L_x_18 - _Z26kernel_warp_reduce_xor_sumPi)
        .other          _Z26kernel_warp_reduce_xor_sumPi,@"STO_CUDA_ENTRY STV_DEFAULT"
_Z26kernel_warp_reduce_xor_sumPi:
.text._Z26kernel_warp_reduce_xor_sumPi:
[----:B------:R-:W-:Y:S01]  /*0000*/  LDC R1, c[0x0][0x37c] ;  /* 0x0000df00ff017b82 */ /* 0x000fe20000000800 */
[----:B------:R-:W0:Y:S01]  /*0010*/  S2R R9, SR_TID.X ;  /* 0x0000000000097919 */ /* 0x000e220000002100 */
[----:B------:R-:W1:Y:S01]  /*0020*/  LDCU.64 UR4, c[0x0][0x358] ;  /* 0x00006b00ff0477ac */ /* 0x000e620008000a00 */
[----:B0-----:R-:W0:Y:S02]  /*0030*/  SHFL.BFLY PT, R0, R9, 0x10, 0x1f ;  /* 0x0e001f0009007f89 */ /* 0x001e2400000e0000 */
[----:B0-----:R-:W-:-:S05]  /*0040*/  IADD3 R0, PT, PT, R0, R9, RZ ;  /* 0x0000000900007210 */ /* 0x001fca0007ffe0ff */
[----:B------:R-:W0:Y:S02]  /*0050*/  SHFL.BFLY PT, R3, R0, 0x8, 0x1f ;  /* 0x0d001f0000037f89 */ /* 0x000e2400000e0000 */
[----:B0-----:R-:W-:-:S05]  /*0060*/  IADD3 R4, PT, PT, R0, R3, RZ ;  /* 0x0000000300047210 */ /* 0x001fca0007ffe0ff */
[----:B------:R-:W0:Y:S02]  /*0070*/  SHFL.BFLY PT, R3, R4, 0x4, 0x1f ;  /* 0x0c801f0004037f89 */ /* 0x000e2400000e0000 */
[----:B0-----:R-:W-:-:S05]  /*0080*/  IMAD.IADD R5, R4, 0x1, R3 ;  /* 0x0000000104057824 */ /* 0x001fca00078e0203 */
[----:B------:R-:W0:Y:S02]  /*0090*/  SHFL.BFLY PT, R2, R5, 0x2, 0x1f ;  /* 0x0c401f0005027f89 */ /* 0x000e2400000e0000 */
[----:B0-----:R-:W-:Y:S02]  /*00a0*/  IADD3 R6, PT, PT, R5, R2, RZ ;  /* 0x0000000205067210 */ /* 0x001fe40007ffe0ff */
[----:B------:R-:W0:Y:S03]  /*00b0*/  LDC.64 R2, c[0x0][0x380] ;  /* 0x0000e000ff027b82 */ /* 0x000e260000000a00 */
[----:B------:R-:W2:Y:S01]  /*00c0*/  SHFL.BFLY PT, R7, R6, 0x1, 0x1f ;  /* 0x0c201f0006077f89 */ /* 0x000ea200000e0000 */
[----:B0-----:R-:W-:-:S04]  /*00d0*/  IMAD.WIDE.U32 R2, R9, 0x4, R2 ;  /* 0x0000000409027825 */ /* 0x001fc800078e0002 */
[----:B--2---:R-:W-:-:S05]  /*00e0*/  IMAD.IADD R7, R6, 0x1, R7 ;  /* 0x0000000106077824 */ /* 0x004fca00078e0207 */
[----:B-1----:R-:W-:Y:S01]  /*00f0*/  STG.E desc[UR4][R2.64], R7 ;  /* 0x0000000702007986 */ /* 0x002fe2000c101904 */
[----:B------:R-:W-:Y:S05]  /*0100*/  EXIT ;  /* 0x000000000000794d */ /* 0x000fea0003800000 */
.L_x_12:
        /* <DEDUP_REMOVED lines=15> */
.L_x_18:


//--------------------- .text._Z22kernel_warp_reduce_sumPi --------------------------
	.section	.text._Z22kernel_warp_reduce_sumPi,"ax",@progbits
	.align	128
        .global         _Z22kernel_warp_reduce_sumPi
        .type           _Z22kernel_warp_reduce_sumPi,@function
        .size           _Z22kernel_warp_reduce_sumPi,(.L_x_19 - _Z22kernel_warp_reduce_sumPi)
        .other          _Z22kernel_warp_reduce_sumPi,@"STO_CUDA_ENTRY STV_DEFAULT"
_Z22kernel_warp_reduce_sumPi:
.text._Z22kernel_warp_reduce_sumPi:
[----:B------:R-:W-:Y:S01]  /*0000*/  LDC R1, c[0x0][0x37c] ;  /* 0x0000df00ff017b82 */ /* 0x000fe20000000800 */
[----:B------:R-:W0:Y:S01]  /*0010*/  S2R R9, SR_TID.X ;  /* 0x0000000000097919 */ /* 0x000e220000002100 */
[----:B------:R-:W1:Y:S01]  /*0020*/  LDCU.64 UR4, c[0x0][0x358] ;  /* 0x00006b00ff0477ac */ /* 0x000e620008000a00 */
[----:B0-----:R-:W0:Y:S02]  /*0030*/  SHFL.DOWN PT, R0, R9, 0x10, 0x1f ;  /* 0x0a001f0009007f89 */ /* 0x001e2400000e0000 */
[----:B0-----:R-:W-:-:S05]  /*0040*/  IADD3 R0, PT, PT, R0, R9, RZ ;  /* 0x0000000900007210 */ /* 0x001fca0007ffe0ff */
[----:B------:R-:W0:Y:S02]  /*0050*/  SHFL.DOWN PT, R3, R0, 0x8, 0x1f ;  /* 0x09001f0000037f89 */ /* 0x000e2400000e0000 */
[----:B0-----:R-:W-:-:S05]  /*0060*/  IADD3 R4, PT, PT, R0, R3, RZ ;  /* 0x0000000300047210 */ /* 0x001fca0007ffe0ff */
[----:B------:R-:W0:Y:S02]  /*0070*/  SHFL.DOWN PT, R3, R4, 0x4, 0x1f ;  /* 0x08801f0004037f89 */ /* 0x000e2400000e0000 */
[----:B0-----:R-:W-:-:S05]  /*0080*/  IMAD.IADD R5, R4, 0x1, R3 ;  /* 0x0000000104057824 */ /* 0x001fca00078e0203 */
[----:B------:R-:W0:Y:S02]  /*0090*/  SHFL.DOWN PT, R2, R5, 0x2, 0x1f ;  /* 0x08401f0005027f89 */ /* 0x000e2400000e0000 */
[----:B0-----:R-:W-:Y:S02]  /*00a0*/  IADD3 R6, PT, PT, R5, R2, RZ ;  /* 0x0000000205067210 */ /* 0x001fe40007ffe0ff */
[----:B------:R-:W0:Y:S03]  /*00b0*/  LDC.64 R2, c[0x0][0x380] ;  /* 0x0000e000ff027b82 */ /* 0x000e260000000a00 */
[----:B------:R-:W2:Y:S01]  /*00c0*/  SHFL.DOWN PT, R7, R6, 0x1, 0x1f ;  /* 0x08201f0006077f89 */ /* 0x000ea200000e0000 */
[----:B0-----:R-:W-:-:S04]  /*00d0*/  IMAD.WIDE.U32 R2, R9, 0x4, R2 ;  /* 0x0000000409027825 */ /* 0x001fc800078e0002 */
[----:B--2---:R-:W-:-:S05]  /*00e0*/  IMAD.IADD R7, R6, 0x1, R7 ;  /* 0x0000000106077824 */ /* 0x004fca00078e0207 */
[----:B-1----:R-:W-:Y:S01]  /*00f0*/  STG.E desc[UR4][R2.64], R7 ;  /* 0x0000000702007986 */ /* 0x002fe2000c101904 */
[----:B------:R-:W-:Y:S05]  /*0100*/  EXIT ;  /* 0x000000000000794d */ /* 0x000fea0003800000 */
.L_x_13:
        /* <DEDUP_REMOVED lines=15> */
.L_x_19:


//--------------------- .text._Z16kernel_shfl_downPi --------------------------
	.section	.text._Z16kernel_shfl_downPi,"ax",@progbits
	.align	128
        .global         _Z16kernel_shfl_downPi
        .type           _Z16kernel_shfl_downPi,@function
        .size           _Z16kernel_shfl_downPi,(.L_x_20 - _Z16kernel_shfl_downPi)
        .other          _Z16kernel_shfl_downPi,@"STO_CUDA_ENTRY STV_DEFAULT"
_Z16kernel_shfl_downPi:
.text._Z16kernel_shfl_downPi:
[----:B------:R-:W-:Y:S01]  /*0000*/  LDC R1, c[0x0][0x37c] ;  /* 0x0000df00ff017b82 */ /* 0x000fe20000000800 */
[----:B------:R-:W0:Y:S07]  /*0010*/  S2R R7, SR_TID.X ;  /* 0x0000000000077919 */ /* 0x000e2e0000002100 */
[----:B------:R-:W1:Y:S01]  /*0020*/  LDC.64 R2, c[0x0][0x380] ;  /* 0x0000e000ff027b82 */ /* 0x000e620000000a00 */
[----:B------:R-:W2:Y:S01]  /*0030*/  LDCU.64 UR4, c[0x0][0x358] ;  /* 0x00006b00ff0477ac */ /* 0x000ea20008000a00 */
[----:B0-----:R-:W2:Y:S01]  /*0040*/  SHFL.DOWN PT, R5, R7, 0x2, 0x1f ;  /* 0x08401f0007057f89 */ /* 0x001ea200000e0000 */
[----:B-1----:R-:W-:-:S05]  /*0050*/  IMAD.WIDE.U32 R2, R7, 0x4, R2 ;  /* 0x0000000407027825 */ /* 0x002fca00078e0002 */
[----:B--2---:R-:W-:Y:S01]  /*0060*/  STG.E desc[UR4][R2.64], R5 ;  /* 0x0000000502007986 */ /* 0x004fe2000c101904 */
[----:B------:R-:W-:Y:S05]  /*0070*/  EXIT ;  /* 0x000000000000794d */ /* 0x000fea0003800000 */
.L_x_14:
        /* <DEDUP_REMOVED lines=16> */
.L_x_20:


//--------------------- .nv.shared._Z33device_reduce_block_atomic_kernelPKiPii --------------------------
	.section	.nv.shared._Z33device_reduce_block_atomic_kernelPKiPii,"aw",@nobits
	.sectionflags	@""
	.align	4
.nv.shared._Z33device_reduce_block_atomic_kernelPKiPii:
	.zero		1152


//--------------------- .nv.shared.reserved.0     --------------------------
	.section	.nv.shared.reserved.0,"aw",@nobits
	.weak		__nv_reservedSMEM_offset_0_alias
	.size		__nv_reservedSMEM_offset_0_alias, 0, 64
	.other		__nv_reservedSMEM_offset_0_alias,@"STO_CUDA_RESERVED_SHARED STV_DEFAULT"
__nv_reservedSMEM_offset_0_alias:
	.zero		0
	.zero		64


//--------------------- .nv.shared._Z20device_reduce_kernelPKiPii --------------------------
	.section	.nv.shared._Z20device_reduce_kernelPKiPii,"aw",@nobits
	.sectionflags	@""
	.align	4
.nv.shared._Z20device_reduce_kernelPKiPii:
	.zero		1152


//--------------------- .nv.constant0._Z33device_reduce_block_atomic_kernelPKiPii --------------------------
	.section	.nv.constant0._Z33device_reduce_block_atomic_kernelPKiPii,"a",@progbits
	.sectionflags	@""
	.align	4
.nv.constant0._Z33device_reduce_block_atomic_kernelPKiPii:
	.zero		916


//--------------------- .nv.constant0._Z32device_reduce_warp_atomic_kernelPKiPii --------------------------
	.section	.nv.constant0._Z32device_reduce_warp_atomic_kernelPKiPii,"a",@progbits
	.sectionflags	@""
	.align	4
.nv.constant0._Z32device_reduce_warp_atomic_kernelPKiPii:
	.zero		916


//--------------------- .nv.constant0._Z20device_reduce_kernelPKiPii --------------------------
	.section	.nv.constant0._Z20device_reduce_kernelPKiPii,"a",@progbits
	.sectionflags	@""
	.align	4
.nv.constant0._Z20device_reduce_kernelPKiPii:
	.zero		916


//--------------------- .nv.constant0._Z26kernel_warp_reduce_xor_sumPi --------------------------
	.section	.nv.constant0._Z26kernel_warp_reduce_xor_sumPi,"a",@progbits
	.sectionflags	@""
	.align	4
.nv.constant0._Z26kernel_warp_reduce_xor_sumPi:
	.zero		904


//--------------------- .nv.constant0._Z22kernel_warp_reduce_sumPi --------------------------
	.section	.nv.constant0._Z22kernel_warp_reduce_sumPi,"a",@progbits
	.sectionflags	@""
	.align	4
.nv.constant0._Z22kernel_warp_reduce_sumPi:
	.zero		904


//--------------------- .nv.constant0._Z16kernel_shfl_downPi --------------------------
	.section	.nv.constant0._Z16kernel_shfl_downPi,"a",@progbits
	.sectionflags	@""
	.align	4
.nv.constant0._Z16kernel_shfl_downPi:
	.zero		904


//--------------------- SYMBOLS --------------------------

	.type		.nv.reservedSmem.offset0,@object
	.size		.nv.reservedSmem.offset0,0x4
	.type		.nv.reservedSmem.cap,@object
	.size		.nv.reservedSmem.cap,0x4
